	.headerflags	@"EF_CUDA_TEXMODE_UNIFIED EF_CUDA_64BIT_ADDRESS EF_CUDA_ACCELERATORS EF_CUDA_SM90 EF_CUDA_VIRTUAL_SM(EF_CUDA_SM90)"
	.elftype	@"ET_EXEC"


//--------------------- .nv.info                  --------------------------
	.section	.nv.info,"",@"SHT_CUDA_INFO"
	.align	4


	//----- nvinfo : EIATTR_REGCOUNT
	.align		4
        /*0000*/ 	.byte	0x04, 0x2f
        /*0002*/ 	.short	(.L_3 - .L_2)
	.align		4
.L_2:
        /*0004*/ 	.word	index@(triton_poi_fused__native_batch_norm_legit_no_training_add_relu_17)
        /*0008*/ 	.word	0x0000002a


	//----- nvinfo : EIATTR_MIN_STACK_SIZE
	.align		4
.L_3:
        /*000c*/ 	.byte	0x04, 0x12
        /*000e*/ 	.short	(.L_5 - .L_4)
	.align		4
.L_4:
        /*0010*/ 	.word	index@(triton_poi_fused__native_batch_norm_legit_no_training_add_relu_17)
        /*0014*/ 	.word	0x00000000


	//----- nvinfo : EIATTR_FRAME_SIZE
	.align		4
.L_5:
        /*0018*/ 	.byte	0x04, 0x11
        /*001a*/ 	.short	(.L_7 - .L_6)
	.align		4
.L_6:
        /*001c*/ 	.word	index@(triton_poi_fused__native_batch_norm_legit_no_training_add_relu_17)
        /*0020*/ 	.word	0x00000000


	//----- nvinfo : EIATTR_MIN_STACK_SIZE
	.align		4
.L_7:
        /*0024*/ 	.byte	0x04, 0x12
        /*0026*/ 	.short	(.L_9 - .L_8)
	.align		4
.L_8:
        /*0028*/ 	.word	index@(triton_poi_fused__native_batch_norm_legit_no_training_add_relu_17)
        /*002c*/ 	.word	0x00000000
.L_9:


//--------------------- .nv.info.triton_poi_fused__native_batch_norm_legit_no_training_add_relu_17 --------------------------
	.section	.nv.info.triton_poi_fused__native_batch_norm_legit_no_training_add_relu_17,"",@"SHT_CUDA_INFO"
	.sectionflags	@""
	.align	4


	//----- nvinfo : EIATTR_CUDA_API_VERSION
	.align		4
        /*0000*/ 	.byte	0x04, 0x37
        /*0002*/ 	.short	(.L_11 - .L_10)
.L_10:
        /*0004*/ 	.word	0x0000007c


	//----- nvinfo : EIATTR_KPARAM_INFO
	.align		4
.L_11:
        /*0008*/ 	.byte	0x04, 0x17
        /*000a*/ 	.short	(.L_13 - .L_12)
.L_12:
        /*000c*/ 	.word	0x00000000
        /*0010*/ 	.short	0x0008
        /*0012*/ 	.short	0x003c
        /*0014*/ 	.byte	0x00, 0xf0, 0x11, 0x00


	//----- nvinfo : EIATTR_KPARAM_INFO
	.align		4
.L_13:
        /*0018*/ 	.byte	0x04, 0x17
        /*001a*/ 	.short	(.L_15 - .L_14)
.L_14:
        /*001c*/ 	.word	0x00000000
        /*0020*/ 	.short	0x0007
        /*0022*/ 	.short	0x0038
        /*0024*/ 	.byte	0x00, 0xf0, 0x11, 0x00


	//----- nvinfo : EIATTR_KPARAM_INFO
	.align		4
.L_15:
        /*0028*/ 	.byte	0x04, 0x17
        /*002a*/ 	.short	(.L_17 - .L_16)
.L_16:
        /*002c*/ 	.word	0x00000000
        /*0030*/ 	.short	0x0006
        /*0032*/ 	.short	0x0030
        /*0034*/ 	.byte	0x00, 0xf4, 0x21, 0x00


	//----- nvinfo : EIATTR_KPARAM_INFO
	.align		4
.L_17:
        /*0038*/ 	.byte	0x04, 0x17
        /*003a*/ 	.short	(.L_19 - .L_18)
.L_18:
        /*003c*/ 	.word	0x00000000
        /*0040*/ 	.short	0x0005
        /*0042*/ 	.short	0x0028
        /*0044*/ 	.byte	0x00, 0xf4, 0x21, 0x00


	//----- nvinfo : EIATTR_KPARAM_INFO
	.align		4
.L_19:
        /*0048*/ 	.byte	0x04, 0x17
        /*004a*/ 	.short	(.L_21 - .L_20)
.L_20:
        /*004c*/ 	.word	0x00000000
        /*0050*/ 	.short	0x0004
        /*0052*/ 	.short	0x0020
        /*0054*/ 	.byte	0x00, 0xf4, 0x21, 0x00


	//----- nvinfo : EIATTR_KPARAM_INFO
	.align		4
.L_21:
        /*0058*/ 	.byte	0x04, 0x17
        /*005a*/ 	.short	(.L_23 - .L_22)
.L_22:
        /*005c*/ 	.word	0x00000000
        /*0060*/ 	.short	0x0003
        /*0062*/ 	.short	0x0018
        /*0064*/ 	.byte	0x00, 0xf4, 0x21, 0x00


	//----- nvinfo : EIATTR_KPARAM_INFO
	.align		4
.L_23:
        /*0068*/ 	.byte	0x04, 0x17
        /*006a*/ 	.short	(.L_25 - .L_24)
.L_24:
        /*006c*/ 	.word	0x00000000
        /*0070*/ 	.short	0x0002
        /*0072*/ 	.short	0x0010
        /*0074*/ 	.byte	0x00, 0xf4, 0x21, 0x00


	//----- nvinfo : EIATTR_KPARAM_INFO
	.align		4
.L_25:
        /*0078*/ 	.byte	0x04, 0x17
        /*007a*/ 	.short	(.L_27 - .L_26)
.L_26:
        /*007c*/ 	.word	0x00000000
        /*0080*/ 	.short	0x0001
        /*0082*/ 	.short	0x0008
        /*0084*/ 	.byte	0x00, 0xf4, 0x21, 0x00


	//----- nvinfo : EIATTR_KPARAM_INFO
	.align		4
.L_27:
        /*0088*/ 	.byte	0x04, 0x17
        /*008a*/ 	.short	(.L_29 - .L_28)
.L_28:
        /*008c*/ 	.word	0x00000000
        /*0090*/ 	.short	0x0000
        /*0092*/ 	.short	0x0000
        /*0094*/ 	.byte	0x00, 0xf4, 0x21, 0x00


	//----- nvinfo : EIATTR_SPARSE_MMA_MASK
	.align		4
.L_29:
        /*0098*/ 	.byte	0x03, 0x50
        /*009a*/ 	.short	0x0000


	//----- nvinfo : EIATTR_MAXREG_COUNT
	.align		4
        /*009c*/ 	.byte	0x03, 0x1b
        /*009e*/ 	.short	0x00ff


	//----- nvinfo : EIATTR_EXIT_INSTR_OFFSETS
	.align		4
        /*00a0*/ 	.byte	0x04, 0x1c
        /*00a2*/ 	.short	(.L_31 - .L_30)


	//   ....[0]....
.L_30:
        /*00a4*/ 	.word	0x00001320


	//   ....[1]....
        /*00a8*/ 	.word	0x00001370


	//----- nvinfo : EIATTR_REQNTID
	.align		4
.L_31:
        /*00ac*/ 	.byte	0x04, 0x10
        /*00ae*/ 	.short	(.L_33 - .L_32)
.L_32:
        /*00b0*/ 	.word	0x00000100
        /*00b4*/ 	.word	0x00000001
        /*00b8*/ 	.word	0x00000001


	//----- nvinfo : EIATTR_CBANK_PARAM_SIZE
	.align		4
.L_33:
        /*00bc*/ 	.byte	0x03, 0x19
        /*00be*/ 	.short	0x0040


	//----- nvinfo : EIATTR_PARAM_CBANK
	.align		4
        /*00c0*/ 	.byte	0x04, 0x0a
        /*00c2*/ 	.short	(.L_35 - .L_34)
	.align		4
.L_34:
        /*00c4*/ 	.word	index@(.nv.constant0.triton_poi_fused__native_batch_norm_legit_no_training_add_relu_17)
        /*00c8*/ 	.short	0x0210
        /*00ca*/ 	.short	0x0040


	//----- nvinfo : EIATTR_SW_WAR
	.align		4
.L_35:
        /*00cc*/ 	.byte	0x04, 0x36
        /*00ce*/ 	.short	(.L_37 - .L_36)
.L_36:
        /*00d0*/ 	.word	0x00000008
.L_37:


//--------------------- .nv.callgraph             --------------------------
	.section	.nv.callgraph,"",@"SHT_CUDA_CALLGRAPH"
	.align	4
	.sectionentsize	8
	.align		4
        /*0000*/ 	.word	0x00000000
	.align		4
        /*0004*/ 	.word	0xffffffff
	.align		4
        /*0008*/ 	.word	0x00000000
	.align		4
        /*000c*/ 	.word	0xfffffffe
	.align		4
        /*0010*/ 	.word	0x00000000
	.align		4
        /*0014*/ 	.word	0xfffffffd
	.align		4
        /*0018*/ 	.word	0x00000000
	.align		4
        /*001c*/ 	.word	0xfffffffc


//--------------------- .nv.constant4             --------------------------
	.section	.nv.constant4,"a",@progbits
	.align	8
	.align		8
.nv.constant4:
        /*0000*/ 	.dword	_$_str
	.align		8
        /*0008*/ 	.dword	_$_str_$_2


//--------------------- .text.triton_poi_fused__native_batch_norm_legit_no_training_add_relu_17 --------------------------
	.section	.text.triton_poi_fused__native_batch_norm_legit_no_training_add_relu_17,"ax",@progbits
	.sectionflags	@"SHF_BARRIERS=1"
	.align	128
        .global         triton_poi_fused__native_batch_norm_legit_no_training_add_relu_17
        .type           triton_poi_fused__native_batch_norm_legit_no_training_add_relu_17,@function
        .size           triton_poi_fused__native_batch_norm_legit_no_training_add_relu_17,(.L_x_1 - triton_poi_fused__native_batch_norm_legit_no_training_add_relu_17)
        .other          triton_poi_fused__native_batch_norm_legit_no_training_add_relu_17,@"STO_CUDA_ENTRY STV_DEFAULT"
triton_poi_fused__native_batch_norm_legit_no_training_add_relu_17:
.text.triton_poi_fused__native_batch_norm_legit_no_training_add_relu_17:
[----:B------:R-:W0:Y:S01]  /*0000*/  LDC R1, c[0x0][0x28] ;  /* 0x00000a00ff017b82 */ /* 0x000e220000000800 */
[----:B------:R-:W1:Y:S07]  /*0010*/  S2R R26, SR_CTAID.X ;  /* 0x00000000001a7919 */ /* 0x000e6e0000002500 */
[----:B------:R-:W2:Y:S01]  /*0020*/  LDC.64 R8, c[0x0][0x220] ;  /* 0x00008800ff087b82 */ /* 0x000ea20000000a00 */
[----:B------:R-:W-:Y:S02]  /*0030*/  CS2R R4, SRZ ;  /* 0x0000000000047805 */ /* 0x000fe4000001ff00 */
[----:B------:R-:W-:Y:S01]  /*0040*/  CS2R R6, SRZ ;  /* 0x0000000000067805 */ /* 0x000fe2000001ff00 */
[----:B------:R-:W3:Y:S01]  /*0050*/  S2R R0, SR_TID.X ;  /* 0x0000000000007919 */ /* 0x000ee20000002100 */
[----:B------:R-:W-:Y:S01]  /*0060*/  ULDC.64 UR6, c[0x0][0x208] ;  /* 0x0000820000067ab9 */ /* 0x000fe20000000a00 */
[----:B------:R-:W4:Y:S01]  /*0070*/  S2R R2, SR_CTAID.Y ;  /* 0x0000000000027919 */ /* 0x000f220000002600 */
[----:B------:R-:W-:Y:S01]  /*0080*/  IMAD.MOV.U32 R23, RZ, RZ, 0x3e800000 ;  /* 0x3e800000ff177424 */ /* 0x000fe200078e00ff */
[----:B------:R-:W5:Y:S01]  /*0090*/  LDC.64 R34, c[0x0][0x210] ;  /* 0x00008400ff227b82 */ /* 0x000f620000000a00 */
[----:B------:R-:W-:-:S07]  /*00a0*/  CS2R R10, SRZ ;  /* 0x00000000000a7805 */ /* 0x000fce000001ff00 */
[----:B------:R-:W4:Y:S01]  /*00b0*/  LDC.64 R20, c[0x0][0x218] ;  /* 0x00008600ff147b82 */ /* 0x000f220000000a00 */
[----:B-1----:R-:W-:Y:S02]  /*00c0*/  IMAD.SHL.U32 R26, R26, 0x10, RZ ;  /* 0x000000101a1a7824 */ /* 0x002fe400078e00ff */
[----:B---3--:R-:W-:-:S05]  /*00d0*/  IMAD.SHL.U32 R27, R0, 0x4, RZ ;  /* 0x00000004001b7824 */ /* 0x008fca00078e00ff */
[----:B------:R-:W-:-:S04]  /*00e0*/  LOP3.LUT R33, R26, 0xc, R27, 0xf8, !PT ;  /* 0x0000000c1a217812 */ /* 0x000fc800078ef81b */
[C---:B------:R-:W-:Y:S01]  /*00f0*/  ISETP.GE.AND P0, PT, R33.reuse, 0x200, PT ;  /* 0x000002002100780c */ /* 0x040fe20003f06270 */
[----:B--2---:R-:W-:-:S12]  /*0100*/  IMAD.WIDE R8, R33, 0x4, R8 ;  /* 0x0000000421087825 */ /* 0x004fd800078e0208 */
[----:B------:R1:W2:Y:S01]  /*0110*/  @!P0 LDG.E.EL.128 R4, desc[UR6][R8.64] ;  /* 0x0000000608048981 */ /* 0x0002a2000c2e1d00 */
[----:B------:R-:W-:-:S04]  /*0120*/  SHF.R.U32.HI R25, RZ, 0x2, R0 ;  /* 0x00000002ff197819 */ /* 0x000fc80000011600 */
[----:B------:R-:W-:-:S04]  /*0130*/  SGXT.U32 R25, R25, 0x6 ;  /* 0x000000061919781a */ /* 0x000fc80000000000 */
[----:B----4-:R-:W-:Y:S02]  /*0140*/  PRMT R25, R25, 0x6540, R2 ;  /* 0x0000654019197816 */ /* 0x010fe40000000002 */
[----:B-1----:R-:W-:Y:S02]  /*0150*/  CS2R R8, SRZ ;  /* 0x0000000000087805 */ /* 0x002fe4000001ff00 */
[C---:B------:R-:W-:Y:S01]  /*0160*/  ISETP.LT.AND P1, PT, R25.reuse, 0x100, !P0 ;  /* 0x000001001900780c */ /* 0x040fe20004721270 */
[C---:B------:R-:W-:Y:S01]  /*0170*/  IMAD R28, R25.reuse, 0x200, R33 ;  /* 0x00000200191c7824 */ /* 0x040fe200078e0221 */
[----:B------:R-:W-:-:S03]  /*0180*/  LOP3.LUT R12, R25, 0x40, RZ, 0xfc, !PT ;  /* 0x00000040190c7812 */ /* 0x000fc600078efcff */
[----:B-----5:R-:W-:Y:S01]  /*0190*/  IMAD.WIDE R16, R28, 0x4, R34 ;  /* 0x000000041c107825 */ /* 0x020fe200078e0222 */
[----:B------:R-:W-:Y:S02]  /*01a0*/  ISETP.LT.AND P2, PT, R12, 0x100, !P0 ;  /* 0x000001000c00780c */ /* 0x000fe40004741270 */
[----:B------:R-:W-:-:S05]  /*01b0*/  LOP3.LUT R24, R25, 0x80, RZ, 0xfc, !PT ;  /* 0x0000008019187812 */ /* 0x000fca00078efcff */
[----:B------:R1:W3:Y:S01]  /*01c0*/  @P1 LDG.E.EL.128 R8, desc[UR6][R16.64] ;  /* 0x0000000610081981 */ /* 0x0002e2000c2e1d00 */
[----:B0-----:R-:W-:-:S04]  /*01d0*/  IMAD.WIDE R20, R33, 0x4, R20 ;  /* 0x0000000421147825 */ /* 0x001fc800078e0214 */
[----:B--2---:R-:W-:Y:S01]  /*01e0*/  FADD R4, R4, 9.9999997473787516356e-06 ;  /* 0x3727c5ac04047421 */ /* 0x004fe20000000000 */
[----:B------:R-:W-:Y:S01]  /*01f0*/  FADD R36, R6, 9.9999997473787516356e-06 ;  /* 0x3727c5ac06247421 */ /* 0x000fe20000000000 */
[----:B------:R-:W-:Y:S01]  /*0200*/  FADD R3, R5, 9.9999997473787516356e-06 ;  /* 0x3727c5ac05037421 */ /* 0x000fe20000000000 */
[----:B------:R-:W-:Y:S01]  /*0210*/  FADD R22, R7, 9.9999997473787516356e-06 ;  /* 0x3727c5ac07167421 */ /* 0x000fe20000000000 */
[----:B------:R0:W2:Y:S01]  /*0220*/  MUFU.SQRT R29, R4 ;  /* 0x00000004001d7308 */ /* 0x0000a20000002000 */
[----:B------:R-:W-:-:S07]  /*0230*/  CS2R R6, SRZ ;  /* 0x0000000000067805 */ /* 0x000fce000001ff00 */
[----:B------:R4:W5:Y:S01]  /*0240*/  MUFU.SQRT R31, R3 ;  /* 0x00000003001f7308 */ /* 0x0009620000002000 */
[----:B0-----:R-:W-:Y:S02]  /*0250*/  CS2R R4, SRZ ;  /* 0x0000000000047805 */ /* 0x001fe4000001ff00 */
[----:B--2---:R-:W-:-:S05]  /*0260*/  FSETP.GT.AND P4, PT, R29, 8.50705917302346158658e+37, PT ;  /* 0x7e8000001d00780b */ /* 0x004fca0003f84000 */
[----:B------:R-:W0:Y:S01]  /*0270*/  MUFU.SQRT R36, R36 ;  /* 0x0000002400247308 */ /* 0x000e220000002000 */
[----:B------:R-:W-:Y:S01]  /*0280*/  FSETP.GEU.AND P5, PT, R29, 1.175494350822287508e-38, PT ;  /* 0x008000001d00780b */ /* 0x000fe20003fae000 */
[----:B----4-:R-:W-:Y:S01]  /*0290*/  IMAD R3, R12, 0x200, R33 ;  /* 0x000002000c037824 */ /* 0x010fe200078e0221 */
[----:B------:R-:W-:-:S03]  /*02a0*/  FSEL R32, R23, 1, P4 ;  /* 0x3f80000017207808 */ /* 0x000fc60002000000 */
[----:B------:R-:W-:Y:S01]  /*02b0*/  IMAD.WIDE R14, R3, 0x4, R34 ;  /* 0x00000004030e7825 */ /* 0x000fe200078e0222 */
[C---:B-----5:R-:W-:Y:S01]  /*02c0*/  FSETP.GT.AND P6, PT, R31.reuse, 8.50705917302346158658e+37, PT ;  /* 0x7e8000001f00780b */ /* 0x060fe20003fc4000 */
[----:B------:R-:W2:Y:S01]  /*02d0*/  MUFU.SQRT R22, R22 ;  /* 0x0000001600167308 */ /* 0x000ea20000002000 */
[----:B------:R-:W-:Y:S01]  /*02e0*/  FSETP.GEU.AND P3, PT, R31, 1.175494350822287508e-38, PT ;  /* 0x008000001f00780b */ /* 0x000fe20003f6e000 */
[----:B------:R-:W-:Y:S01]  /*02f0*/  @P4 FMUL R29, R29, 0.25 ;  /* 0x3e8000001d1d4820 */ /* 0x000fe20000400000 */
[----:B------:R4:W5:Y:S03]  /*0300*/  @P2 LDG.E.EL.128 R4, desc[UR6][R14.64] ;  /* 0x000000060e042981 */ /* 0x000966000c2e1d00 */
[----:B------:R-:W-:Y:S01]  /*0310*/  @!P5 FMUL R32, R32, 16777216 ;  /* 0x4b8000002020d820 */ /* 0x000fe20000400000 */
[C---:B0-----:R-:W-:Y:S01]  /*0320*/  FSETP.GT.AND P4, PT, R36.reuse, 8.50705917302346158658e+37, PT ;  /* 0x7e8000002400780b */ /* 0x041fe20003f84000 */
[----:B------:R-:W-:Y:S01]  /*0330*/  @!P5 FMUL R29, R29, 16777216 ;  /* 0x4b8000001d1dd820 */ /* 0x000fe20000400000 */
[----:B------:R-:W-:-:S03]  /*0340*/  FSETP.GEU.AND P5, PT, R36, 1.175494350822287508e-38, PT ;  /* 0x008000002400780b */ /* 0x000fc60003fae000 */
[----:B------:R-:W-:Y:S01]  /*0350*/  @P6 FMUL R31, R31, 0.25 ;  /* 0x3e8000001f1f6820 */ /* 0x000fe20000400000 */
[----:B------:R-:W-:Y:S01]  /*0360*/  FSEL R30, R23, 1, P6 ;  /* 0x3f800000171e7808 */ /* 0x000fe20003000000 */
[----:B------:R-:W-:Y:S02]  /*0370*/  MUFU.RCP R29, R29 ;  /* 0x0000001d001d7308 */ /* 0x000fe40000001000 */
[----:B------:R-:W-:-:S04]  /*0380*/  @!P3 FMUL R31, R31, 16777216 ;  /* 0x4b8000001f1fb820 */ /* 0x000fc80000400000 */
[----:B------:R-:W-:-:S04]  /*0390*/  @P4 FMUL R36, R36, 0.25 ;  /* 0x3e80000024244820 */ /* 0x000fc80000400000 */
[----:B------:R-:W-:Y:S01]  /*03a0*/  @!P5 FMUL R36, R36, 16777216 ;  /* 0x4b8000002424d820 */ /* 0x000fe20000400000 */
[----:B------:R-:W0:Y:S01]  /*03b0*/  MUFU.RCP R31, R31 ;  /* 0x0000001f001f7308 */ /* 0x000e220000001000 */
[----:B------:R-:W-:Y:S01]  /*03c0*/  @!P3 FMUL R30, R30, 16777216 ;  /* 0x4b8000001e1eb820 */ /* 0x000fe20000400000 */
[----:B--2---:R-:W-:-:S06]  /*03d0*/  FSETP.GT.AND P3, PT, R22, 8.50705917302346158658e+37, PT ;  /* 0x7e8000001600780b */ /* 0x004fcc0003f64000 */
[----:B------:R-:W2:Y:S01]  /*03e0*/  MUFU.RCP R36, R36 ;  /* 0x0000002400247308 */ /* 0x000ea20000001000 */
[C---:B------:R-:W-:Y:S02]  /*03f0*/  ISETP.LT.AND P6, PT, R24.reuse, 0x100, !P0 ;  /* 0x000001001800780c */ /* 0x040fe400047c1270 */
[----:B-1----:R-:W-:Y:S01]  /*0400*/  FSEL R17, R23, 1, P4 ;  /* 0x3f80000017117808 */ /* 0x002fe20002000000 */
[----:B------:R-:W-:Y:S01]  /*0410*/  IMAD R24, R24, 0x200, R33 ;  /* 0x0000020018187824 */ /* 0x000fe200078e0221 */
[----:B------:R-:W-:Y:S02]  /*0420*/  FSETP.GEU.AND P4, PT, R22, 1.175494350822287508e-38, PT ;  /* 0x008000001600780b */ /* 0x000fe40003f8e000 */
[----:B------:R-:W-:Y:S01]  /*0430*/  CS2R R12, SRZ ;  /* 0x00000000000c7805 */ /* 0x000fe2000001ff00 */
[----:B------:R-:W-:Y:S01]  /*0440*/  @!P5 FMUL R17, R17, 16777216 ;  /* 0x4b8000001111d820 */ /* 0x000fe20000400000 */
[----:B----4-:R-:W-:Y:S01]  /*0450*/  CS2R R14, SRZ ;  /* 0x00000000000e7805 */ /* 0x010fe2000001ff00 */
[----:B------:R-:W-:-:S04]  /*0460*/  IMAD.WIDE R18, R24, 0x4, R34 ;  /* 0x0000000418127825 */ /* 0x000fc800078e0222 */
[----:B0-----:R-:W-:Y:S01]  /*0470*/  FMUL R31, R31, R30 ;  /* 0x0000001e1f1f7220 */ /* 0x001fe20000400000 */
[----:B------:R-:W-:Y:S01]  /*0480*/  @P3 FMUL R22, R22, 0.25 ;  /* 0x3e80000016163820 */ /* 0x000fe20000400000 */
[----:B--2---:R-:W-:Y:S01]  /*0490*/  FMUL R30, R36, R17 ;  /* 0x00000011241e7220 */ /* 0x004fe20000400000 */
[----:B------:R-:W-:Y:S01]  /*04a0*/  LOP3.LUT R36, R25, 0xc0, RZ, 0xfc, !PT ;  /* 0x000000c019247812 */ /* 0x000fe200078efcff */
[----:B------:R0:W2:Y:S01]  /*04b0*/  @P6 LDG.E.EL.128 R12, desc[UR6][R18.64] ;  /* 0x00000006120c6981 */ /* 0x0000a2000c2e1d00 */
[----:B------:R-:W-:Y:S02]  /*04c0*/  FSEL R38, R23, 1, P3 ;  /* 0x3f80000017267808 */ /* 0x000fe40001800000 */
[----:B------:R-:W-:Y:S02]  /*04d0*/  CS2R R16, SRZ ;  /* 0x0000000000107805 */ /* 0x000fe4000001ff00 */
[----:B------:R-:W-:Y:S01]  /*04e0*/  ISETP.LT.AND P3, PT, R36, 0x100, !P0 ;  /* 0x000001002400780c */ /* 0x000fe20004761270 */
[----:B------:R-:W-:Y:S01]  /*04f0*/  @!P4 FMUL R22, R22, 16777216 ;  /* 0x4b8000001616c820 */ /* 0x000fe20000400000 */
[----:B------:R-:W-:Y:S01]  /*0500*/  IMAD R25, R36, 0x200, R33 ;  /* 0x0000020024197824 */ /* 0x000fe200078e0221 */
[----:B0-----:R-:W-:Y:S01]  /*0510*/  CS2R R18, SRZ ;  /* 0x0000000000127805 */ /* 0x001fe2000001ff00 */
[----:B------:R-:W-:-:S02]  /*0520*/  FMUL R32, R29, R32 ;  /* 0x000000201d207220 */ /* 0x000fc40000400000 */
[----:B------:R0:W1:Y:S01]  /*0530*/  MUFU.RCP R29, R22 ;  /* 0x00000016001d7308 */ /* 0x0000620000001000 */
[----:B------:R-:W-:Y:S02]  /*0540*/  IMAD.WIDE R34, R25, 0x4, R34 ;  /* 0x0000000419227825 */ /* 0x000fe400078e0222 */
[----:B------:R4:W3:Y:S01]  /*0550*/  @!P0 LDG.E.EL.128 R16, desc[UR6][R20.64] ;  /* 0x0000000614108981 */ /* 0x0008e2000c2e1d00 */
[----:B0-----:R-:W-:Y:S02]  /*0560*/  CS2R R22, SRZ ;  /* 0x0000000000167805 */ /* 0x001fe4000001ff00 */
[----:B----4-:R-:W-:-:S06]  /*0570*/  CS2R R20, SRZ ;  /* 0x0000000000147805 */ /* 0x010fcc000001ff00 */
[----:B------:R0:W4:Y:S01]  /*0580*/  @P3 LDG.E.EL.128 R20, desc[UR6][R34.64] ;  /* 0x0000000622143981 */ /* 0x000122000c2e1d00 */
[----:B------:R-:W-:-:S04]  /*0590*/  @!P4 FMUL R38, R38, 16777216 ;  /* 0x4b8000002626c820 */ /* 0x000fc80000400000 */
[----:B-1----:R-:W-:Y:S02]  /*05a0*/  FMUL R29, R29, R38 ;  /* 0x000000261d1d7220 */ /* 0x002fe40000400000 */
[----:B------:R-:W1:Y:S02]  /*05b0*/  LDC.64 R38, c[0x0][0x228] ;  /* 0x00008a00ff267b82 */ /* 0x000e640000000a00 */
[----:B-1----:R-:W-:-:S04]  /*05c0*/  IMAD.WIDE R38, R33, 0x4, R38 ;  /* 0x0000000421267825 */ /* 0x002fc800078e0226 */
[C---:B---3--:R-:W-:Y:S01]  /*05d0*/  FADD R11, -R19.reuse, R11 ;  /* 0x0000000b130b7221 */ /* 0x048fe20000000100 */
[C---:B-----5:R-:W-:Y:S01]  /*05e0*/  FADD R36, -R19.reuse, R7 ;  /* 0x0000000713247221 */ /* 0x060fe20000000100 */
[----:B--2---:R-:W-:Y:S01]  /*05f0*/  FADD R15, -R19, R15 ;  /* 0x0000000f130f7221 */ /* 0x004fe20000000100 */
[C---:B------:R-:W-:Y:S01]  /*0600*/  FADD R10, -R18.reuse, R10 ;  /* 0x0000000a120a7221 */ /* 0x040fe20000000100 */
[----:B------:R-:W-:Y:S01]  /*0610*/  FADD R37, -R18, R14 ;  /* 0x0000000e12257221 */ /* 0x000fe20000000100 */
[C---:B0-----:R-:W-:Y:S01]  /*0620*/  FADD R35, -R16.reuse, R8 ;  /* 0x0000000810237221 */ /* 0x041fe20000000100 */
[C---:B------:R-:W-:Y:S01]  /*0630*/  FADD R9, -R17.reuse, R9 ;  /* 0x0000000911097221 */ /* 0x040fe20000000100 */
[----:B------:R-:W-:Y:S01]  /*0640*/  FADD R14, -R17, R5 ;  /* 0x00000005110e7221 */ /* 0x000fe20000000100 */
[C---:B------:R-:W-:Y:S01]  /*0650*/  FADD R8, -R16.reuse, R4 ;  /* 0x0000000410087221 */ /* 0x040fe20000000100 */
[----:B------:R-:W-:Y:S01]  /*0660*/  FADD R12, -R16, R12 ;  /* 0x0000000c100c7221 */ /* 0x000fe20000000100 */
[----:B----4-:R-:W-:Y:S01]  /*0670*/  FADD R23, -R19, R23 ;  /* 0x0000001713177221 */ /* 0x010fe20000000100 */
[C---:B------:R-:W-:Y:S01]  /*0680*/  FADD R19, -R18.reuse, R6 ;  /* 0x0000000612137221 */ /* 0x040fe20000000100 */
[----:B------:R-:W-:Y:S01]  /*0690*/  FADD R18, -R18, R22 ;  /* 0x0000001612127221 */ /* 0x000fe20000000100 */
[C---:B------:R-:W-:Y:S01]  /*06a0*/  FADD R22, -R17.reuse, R13 ;  /* 0x0000000d11167221 */ /* 0x040fe20000000100 */
[----:B------:R-:W-:Y:S01]  /*06b0*/  FADD R21, -R17, R21 ;  /* 0x0000001511157221 */ /* 0x000fe20000000100 */
[----:B------:R-:W-:-:S02]  /*06c0*/  FADD R20, -R16, R20 ;  /* 0x0000001410147221 */ /* 0x000fc40000000100 */
[----:B------:R-:W0:Y:S01]  /*06d0*/  LDC.64 R16, c[0x0][0x230] ;  /* 0x00008c00ff107b82 */ /* 0x000e220000000a00 */
[C---:B------:R-:W-:Y:S01]  /*06e0*/  FMUL R34, R32.reuse, R12 ;  /* 0x0000000c20227220 */ /* 0x040fe20000400000 */
[C---:B------:R-:W-:Y:S01]  /*06f0*/  FMUL R12, R31.reuse, R9 ;  /* 0x000000091f0c7220 */ /* 0x040fe20000400000 */
[----:B------:R-:W-:Y:S01]  /*0700*/  LOP3.LUT R9, R26, 0xc, R27, 0xf8, !PT ;  /* 0x0000000c1a097812 */ /* 0x000fe200078ef81b */
[C---:B------:R-:W-:Y:S01]  /*0710*/  FMUL R13, R31.reuse, R14 ;  /* 0x0000000e1f0d7220 */ /* 0x040fe20000400000 */
[C---:B------:R-:W-:Y:S01]  /*0720*/  FMUL R35, R32.reuse, R35 ;  /* 0x0000002320237220 */ /* 0x040fe20000400000 */
[C---:B------:R-:W-:Y:S01]  /*0730*/  FMUL R33, R32.reuse, R8 ;  /* 0x0000000820217220 */ /* 0x040fe20000400000 */
[C---:B------:R-:W-:Y:S01]  /*0740*/  FMUL R14, R31.reuse, R22 ;  /* 0x000000161f0e7220 */ /* 0x040fe20000400000 */
[----:B------:R-:W-:Y:S01]  /*0750*/  FMUL R32, R32, R20 ;  /* 0x0000001420207220 */ /* 0x000fe20000400000 */
[----:B------:R-:W-:Y:S01]  /*0760*/  FMUL R22, R31, R21 ;  /* 0x000000151f167220 */ /* 0x000fe20000400000 */
[C---:B------:R-:W-:Y:S01]  /*0770*/  FMUL R31, R30.reuse, R10 ;  /* 0x0000000a1e1f7220 */ /* 0x040fe20000400000 */
[C---:B------:R-:W-:Y:S01]  /*0780*/  FMUL R19, R30.reuse, R19 ;  /* 0x000000131e137220 */ /* 0x040fe20000400000 */
[C---:B------:R-:W-:Y:S01]  /*0790*/  FMUL R21, R30.reuse, R37 ;  /* 0x000000251e157220 */ /* 0x040fe20000400000 */
[----:B------:R-:W-:Y:S01]  /*07a0*/  FMUL R20, R30, R18 ;  /* 0x000000121e147220 */ /* 0x000fe20000400000 */
[----:B------:R-:W-:Y:S01]  /*07b0*/  FMUL R30, R29, R11 ;  /* 0x0000000b1d1e7220 */ /* 0x000fe20000400000 */
[----:B------:R-:W-:-:S02]  /*07c0*/  CS2R R4, SRZ ;  /* 0x0000000000047805 */ /* 0x000fc4000001ff00 */
[----:B------:R-:W-:Y:S02]  /*07d0*/  CS2R R6, SRZ ;  /* 0x0000000000067805 */ /* 0x000fe4000001ff00 */
[----:B------:R-:W-:-:S04]  /*07e0*/  CS2R R10, SRZ ;  /* 0x00000000000a7805 */ /* 0x000fc8000001ff00 */
[----:B------:R1:W2:Y:S01]  /*07f0*/  @!P0 LDG.E.EL.128 R4, desc[UR6][R38.64] ;  /* 0x0000000626048981 */ /* 0x0002a2000c2e1d00 */
[----:B0-----:R-:W-:Y:S01]  /*0800*/  IMAD.WIDE R16, R9, 0x4, R16 ;  /* 0x0000000409107825 */ /* 0x001fe200078e0210 */
[----:B------:R-:W-:-:S06]  /*0810*/  CS2R R8, SRZ ;  /* 0x0000000000087805 */ /* 0x000fcc000001ff00 */
[----:B------:R-:W2:Y:S01]  /*0820*/  @!P0 LDG.E.EL.128 R8, desc[UR6][R16.64] ;  /* 0x0000000610088981 */ /* 0x000ea2000c2e1d00 */
[C---:B-1----:R-:W-:Y:S02]  /*0830*/  FMUL R38, R29.reuse, R36 ;  /* 0x000000241d267220 */ /* 0x042fe40000400000 */
[----:B------:R-:W0:Y:S01]  /*0840*/  LDC.64 R36, c[0x0][0x238] ;  /* 0x00008e00ff247b82 */ /* 0x000e220000000a00 */
[C---:B------:R-:W-:Y:S01]  /*0850*/  FMUL R23, R29.reuse, R23 ;  /* 0x000000171d177220 */ /* 0x040fe20000400000 */
[----:B------:R-:W-:-:S03]  /*0860*/  FMUL R15, R29, R15 ;  /* 0x0000000f1d0f7220 */ /* 0x000fc60000400000 */
[----:B--2---:R-:W-:Y:S01]  /*0870*/  FFMA R17, R23, R7, R11 ;  /* 0x0000000717117223 */ /* 0x004fe2000000000b */
[-CC-:B------:R-:W-:Y:S01]  /*0880*/  FFMA R22, R22, R5.reuse, R9.reuse ;  /* 0x0000000516167223 */ /* 0x180fe20000000009 */
[-CC-:B------:R-:W-:Y:S01]  /*0890*/  FFMA R23, R14, R5.reuse, R9.reuse ;  /* 0x000000050e177223 */ /* 0x180fe20000000009 */
[----:B------:R-:W-:Y:S01]  /*08a0*/  FFMA R29, R13, R5, R9 ;  /* 0x000000050d1d7223 */ /* 0x000fe20000000009 */
[----:B------:R-:W-:Y:S01]  /*08b0*/  FFMA R18, R15, R7, R11 ;  /* 0x000000070f127223 */ /* 0x000fe2000000000b */
[----:B------:R-:W-:Y:S01]  /*08c0*/  FFMA R9, R12, R5, R9 ;  /* 0x000000050c097223 */ /* 0x000fe20000000009 */
[-CC-:B------:R-:W-:Y:S01]  /*08d0*/  FFMA R16, R38, R7.reuse, R11.reuse ;  /* 0x0000000726107223 */ /* 0x180fe2000000000b */
[----:B------:R-:W-:Y:S01]  /*08e0*/  FFMA R30, R30, R7, R11 ;  /* 0x000000071e1e7223 */ /* 0x000fe2000000000b */
[-CC-:B------:R-:W-:Y:S01]  /*08f0*/  FFMA R20, R20, R6.reuse, R10.reuse ;  /* 0x0000000614147223 */ /* 0x180fe2000000000a */
[-CC-:B------:R-:W-:Y:S01]  /*0900*/  FFMA R21, R21, R6.reuse, R10.reuse ;  /* 0x0000000615157223 */ /* 0x180fe2000000000a */
[-CC-:B------:R-:W-:Y:S01]  /*0910*/  FFMA R19, R19, R6.reuse, R10.reuse ;  /* 0x0000000613137223 */ /* 0x180fe2000000000a */
[----:B------:R-:W-:Y:S01]  /*0920*/  FFMA R31, R31, R6, R10 ;  /* 0x000000061f1f7223 */ /* 0x000fe2000000000a */
[----:B------:R-:W-:-:S02]  /*0930*/  CS2R R12, SRZ ;  /* 0x00000000000c7805 */ /* 0x000fc4000001ff00 */
[----:B------:R-:W-:Y:S01]  /*0940*/  CS2R R14, SRZ ;  /* 0x00000000000e7805 */ /* 0x000fe2000001ff00 */
[----:B0-----:R-:W-:-:S05]  /*0950*/  IMAD.WIDE R6, R28, 0x4, R36 ;  /* 0x000000041c067825 */ /* 0x001fca00078e0224 */
[----:B------:R0:W2:Y:S01]  /*0960*/  @P1 LDG.E.EL.128 R12, desc[UR6][R6.64] ;  /* 0x00000006060c1981 */ /* 0x0000a2000c2e1d00 */
[-CC-:B------:R-:W-:Y:S01]  /*0970*/  FFMA R32, R32, R4.reuse, R8.reuse ;  /* 0x0000000420207223 */ /* 0x180fe20000000008 */
[-CC-:B------:R-:W-:Y:S01]  /*0980*/  FFMA R34, R34, R4.reuse, R8.reuse ;  /* 0x0000000422227223 */ /* 0x180fe20000000008 */
[-CC-:B------:R-:W-:Y:S01]  /*0990*/  FFMA R33, R33, R4.reuse, R8.reuse ;  /* 0x0000000421217223 */ /* 0x180fe20000000008 */
[----:B------:R-:W-:Y:S01]  /*09a0*/  FFMA R35, R35, R4, R8 ;  /* 0x0000000423237223 */ /* 0x000fe20000000008 */
[----:B------:R-:W-:Y:S01]  /*09b0*/  CS2R R4, SRZ ;  /* 0x0000000000047805 */ /* 0x000fe2000001ff00 */
[----:B------:R-:W-:Y:S01]  /*09c0*/  IMAD.WIDE R10, R3, 0x4, R36 ;  /* 0x00000004030a7825 */ /* 0x000fe200078e0224 */
[----:B0-----:R-:W-:-:S06]  /*09d0*/  CS2R R6, SRZ ;  /* 0x0000000000067805 */ /* 0x001fcc000001ff00 */
[----:B------:R0:W3:Y:S01]  /*09e0*/  @P2 LDG.E.EL.128 R4, desc[UR6][R10.64] ;  /* 0x000000060a042981 */ /* 0x0000e2000c2e1d00 */
[----:B------:R-:W-:Y:S01]  /*09f0*/  IMAD.WIDE R38, R24, 0x4, R36 ;  /* 0x0000000418267825 */ /* 0x000fe200078e0224 */
[----:B0-----:R-:W-:-:S03]  /*0a00*/  CS2R R10, SRZ ;  /* 0x00000000000a7805 */ /* 0x001fc6000001ff00 */
[----:B------:R-:W-:Y:S02]  /*0a10*/  IMAD.WIDE R36, R25, 0x4, R36 ;  /* 0x0000000419247825 */ /* 0x000fe400078e0224 */
[----:B------:R-:W0:Y:S01]  /*0a20*/  S2R R25, SR_TID.X ;  /* 0x0000000000197919 */ /* 0x000e220000002100 */
[----:B------:R-:W1:Y:S01]  /*0a30*/  S2UR UR5, SR_CgaCtaId ;  /* 0x00000000000579c3 */ /* 0x000e620000008800 */
[----:B------:R-:W-:Y:S01]  /*0a40*/  IMAD.SHL.U32 R28, R0, 0x400, RZ ;  /* 0x00000400001c7824 */ /* 0x000fe200078e00ff */
[----:B------:R-:W-:Y:S01]  /*0a50*/  UMOV UR4, 0x400 ;  /* 0x0000040000047882 */ /* 0x000fe20000000000 */
[C---:B--2---:R-:W-:Y:S01]  /*0a60*/  FSETP.GEU.AND P1, PT, R9.reuse, -R13, PT ;  /* 0x8000000d0900720b */ /* 0x044fe20003f2e000 */
[----:B------:R-:W-:Y:S01]  /*0a70*/  FADD R24, R9, R13 ;  /* 0x0000000d09187221 */ /* 0x000fe20000000000 */
[----:B------:R-:W-:Y:S02]  /*0a80*/  CS2R R8, SRZ ;  /* 0x0000000000087805 */ /* 0x000fe4000001ff00 */
[----:B------:R-:W-:Y:S01]  /*0a90*/  FSETP.GEU.AND P5, PT, R31, -R14, PT ;  /* 0x8000000e1f00720b */ /* 0x000fe20003fae000 */
[----:B------:R-:W-:Y:S01]  /*0aa0*/  FADD R3, R35, R12 ;  /* 0x0000000c23037221 */ /* 0x000fe20000000000 */
[C---:B------:R-:W-:Y:S01]  /*0ab0*/  FSETP.GEU.AND P2, PT, R30.reuse, -R15, PT ;  /* 0x8000000f1e00720b */ /* 0x040fe20003f4e000 */
[----:B------:R-:W-:Y:S01]  /*0ac0*/  FADD R31, R31, R14 ;  /* 0x0000000e1f1f7221 */ /* 0x000fe20000000000 */
[----:B------:R-:W-:Y:S01]  /*0ad0*/  FSETP.GEU.AND P0, PT, R35, -R12, PT ;  /* 0x8000000c2300720b */ /* 0x000fe20003f0e000 */
[----:B------:R-:W2:Y:S01]  /*0ae0*/  @P6 LDG.E.EL.128 R8, desc[UR6][R38.64] ;  /* 0x0000000626086981 */ /* 0x000ea2000c2e1d00 */
[----:B------:R-:W-:Y:S01]  /*0af0*/  FADD R30, R30, R15 ;  /* 0x0000000f1e1e7221 */ /* 0x000fe20000000000 */
[----:B------:R-:W-:-:S02]  /*0b00*/  CS2R R12, SRZ ;  /* 0x00000000000c7805 */ /* 0x000fc4000001ff00 */
[----:B------:R-:W-:-:S06]  /*0b10*/  CS2R R14, SRZ ;  /* 0x00000000000e7805 */ /* 0x000fcc000001ff00 */
[----:B------:R4:W5:Y:S01]  /*0b20*/  @P3 LDG.E.EL.128 R12, desc[UR6][R36.64] ;  /* 0x00000006240c3981 */ /* 0x000962000c2e1d00 */
[C---:B---3--:R-:W-:Y:S01]  /*0b30*/  FSETP.GEU.AND P4, PT, R33.reuse, -R4, PT ;  /* 0x800000042100720b */ /* 0x048fe20003f8e000 */
[----:B------:R-:W-:Y:S01]  /*0b40*/  FADD R4, R33, R4 ;  /* 0x0000000421047221 */ /* 0x000fe20000000000 */
[----:B0-----:R-:W-:Y:S01]  /*0b50*/  SHF.R.U32.HI R33, RZ, 0x2, R25 ;  /* 0x00000002ff217819 */ /* 0x001fe20000011619 */
[----:B-1----:R-:W-:Y:S01]  /*0b60*/  UPRMT UR4, UR5, 0x654, UR4 ;  /* 0x0000065405047896 */ /* 0x002fe20008000004 */
[----:B------:R-:W-:Y:S02]  /*0b70*/  LOP3.LUT R28, R28, 0xc00, RZ, 0xc0, !PT ;  /* 0x00000c001c1c7812 */ /* 0x000fe400078ec0ff */
[----:B------:R-:W-:-:S03]  /*0b80*/  SGXT.U32 R33, R33, 0x6 ;  /* 0x000000062121781a */ /* 0x000fc60000000000 */
[C---:B----4-:R-:W-:Y:S02]  /*0b90*/  LEA.HI R36, R28.reuse, UR4, RZ, 0x1c ;  /* 0x000000041c247c11 */ /* 0x050fe4000f8fe0ff */
[C---:B------:R-:W-:Y:S02]  /*0ba0*/  LOP3.LUT R33, R28.reuse, R33, RZ, 0xfc, !PT ;  /* 0x000000211c217212 */ /* 0x040fe400078efcff */
[C---:B------:R-:W-:Y:S01]  /*0bb0*/  FSETP.GEU.AND P3, PT, R29.reuse, -R5, PT ;  /* 0x800000051d00720b */ /* 0x040fe20003f6e000 */
[----:B------:R-:W-:Y:S02]  /*0bc0*/  FADD R29, R29, R5 ;  /* 0x000000051d1d7221 */ /* 0x000fe40000000000 */
[----:B------:R-:W-:Y:S01]  /*0bd0*/  IMAD R5, R33, 0x4, R36 ;  /* 0x0000000421057824 */ /* 0x000fe200078e0224 */
[----:B------:R-:W-:Y:S02]  /*0be0*/  FSEL R36, R3, RZ, P0 ;  /* 0x000000ff03247208 */ /* 0x000fe40000000000 */
[----:B------:R-:W-:-:S04]  /*0bf0*/  LOP3.LUT R3, R28, 0x100, RZ, 0xfc, !PT ;  /* 0x000001001c037812 */ /* 0x000fc800078efcff */
[----:B------:R-:W-:-:S05]  /*0c00*/  LEA.HI R38, R3, UR4, RZ, 0x1c ;  /* 0x0000000403267c11 */ /* 0x000fca000f8fe0ff */
[----:B------:R-:W-:Y:S01]  /*0c10*/  IMAD R3, R33, 0x4, R38 ;  /* 0x0000000421037824 */ /* 0x000fe200078e0226 */
[----:B------:R-:W-:Y:S02]  /*0c20*/  FSEL R38, R24, RZ, P1 ;  /* 0x000000ff18267208 */ /* 0x000fe40000800000 */
[C---:B------:R-:W-:Y:S02]  /*0c30*/  LOP3.LUT R24, R28.reuse, 0x200, RZ, 0xfc, !PT ;  /* 0x000002001c187812 */ /* 0x040fe400078efcff */
[----:B------:R-:W-:Y:S02]  /*0c40*/  LOP3.LUT R28, R28, 0x300, RZ, 0xfc, !PT ;  /* 0x000003001c1c7812 */ /* 0x000fe400078efcff */
[----:B------:R-:W-:Y:S02]  /*0c50*/  LEA.HI R24, R24, UR4, RZ, 0x1c ;  /* 0x0000000418187c11 */ /* 0x000fe4000f8fe0ff */
[----:B------:R-:W-:Y:S02]  /*0c60*/  LEA.HI R28, R28, UR4, RZ, 0x1c ;  /* 0x000000041c1c7c11 */ /* 0x000fe4000f8fe0ff */
[C---:B------:R-:W-:Y:S01]  /*0c70*/  FSETP.GEU.AND P0, PT, R19.reuse, -R6, PT ;  /* 0x800000061300720b */ /* 0x040fe20003f0e000 */
[----:B------:R-:W-:Y:S01]  /*0c80*/  FADD R6, R19, R6 ;  /* 0x0000000613067221 */ /* 0x000fe20000000000 */
[----:B------:R-:W-:Y:S01]  /*0c90*/  IMAD R24, R33, 0x4, R24 ;  /* 0x0000000421187824 */ /* 0x000fe200078e0218 */
[----:B------:R-:W-:Y:S01]  /*0ca0*/  LOP3.LUT R19, R27, 0xfc, RZ, 0xc0, !PT ;  /* 0x000000fc1b137812 */ /* 0x000fe200078ec0ff */
[----:B------:R-:W-:Y:S01]  /*0cb0*/  IMAD R28, R33, 0x4, R28 ;  /* 0x00000004211c7824 */ /* 0x000fe200078e021c */
[----:B------:R-:W-:-:S02]  /*0cc0*/  FSEL R33, R30, RZ, P2 ;  /* 0x000000ff1e217208 */ /* 0x000fc40001000000 */
[----:B------:R-:W-:Y:S02]  /*0cd0*/  FSEL R31, R31, RZ, P5 ;  /* 0x000000ff1f1f7208 */ /* 0x000fe40002800000 */
[----:B------:R-:W-:Y:S02]  /*0ce0*/  FSEL R4, R4, RZ, P4 ;  /* 0x000000ff04047208 */ /* 0x000fe40002000000 */
[----:B------:R-:W-:Y:S02]  /*0cf0*/  FSEL R30, R29, RZ, P3 ;  /* 0x000000ff1d1e7208 */ /* 0x000fe40001800000 */
[C---:B------:R-:W-:Y:S01]  /*0d00*/  FSETP.GEU.AND P4, PT, R16.reuse, -R7, PT ;  /* 0x800000071000720b */ /* 0x040fe20003f8e000 */
[----:B------:R-:W-:Y:S01]  /*0d10*/  FADD R7, R16, R7 ;  /* 0x0000000710077221 */ /* 0x000fe20000000000 */
[----:B------:R-:W-:Y:S01]  /*0d20*/  PRMT R2, R19, 0x6540, R2 ;  /* 0x0000654013027816 */ /* 0x000fe20000000002 */
[----:B------:R-:W-:Y:S01]  /*0d30*/  STS [R5], R36 ;  /* 0x0000002405007388 */ /* 0x000fe20000000800 */
[----:B------:R-:W-:-:S03]  /*0d40*/  FSEL R19, R6, RZ, P0 ;  /* 0x000000ff06137208 */ /* 0x000fc60000000000 */
[----:B------:R-:W-:Y:S01]  /*0d50*/  STS [R3+0x400], R38 ;  /* 0x0004002603007388 */ /* 0x000fe20000000800 */
[----:B------:R-:W-:-:S03]  /*0d60*/  FSEL R7, R7, RZ, P4 ;  /* 0x000000ff07077208 */ /* 0x000fc60002000000 */
[----:B------:R-:W-:Y:S04]  /*0d70*/  STS [R24+0x800], R31 ;  /* 0x0008001f18007388 */ /* 0x000fe80000000800 */
[----:B------:R-:W-:Y:S04]  /*0d80*/  STS [R28+0xc00], R33 ;  /* 0x000c00211c007388 */ /* 0x000fe80000000800 */
[----:B------:R-:W-:Y:S04]  /*0d90*/  STS [R5+0x100], R4 ;  /* 0x0001000405007388 */ /* 0x000fe80000000800 */
[----:B------:R-:W-:Y:S04]  /*0da0*/  STS [R3+0x500], R30 ;  /* 0x0005001e03007388 */ /* 0x000fe80000000800 */
[----:B------:R-:W-:Y:S04]  /*0db0*/  STS [R24+0x900], R19 ;  /* 0x0009001318007388 */ /* 0x000fe80000000800 */
[----:B------:R0:W-:Y:S01]  /*0dc0*/  STS [R28+0xd00], R7 ;  /* 0x000d00071c007388 */ /* 0x0001e20000000800 */
[----:B------:R-:W-:-:S04]  /*0dd0*/  LOP3.LUT R27, R27, 0x3fc, RZ, 0xc0, !PT ;  /* 0x000003fc1b1b7812 */ /* 0x000fc800078ec0ff */
[----:B------:R-:W-:Y:S02]  /*0de0*/  LOP3.LUT R6, R27, 0x400, RZ, 0xfc, !PT ;  /* 0x000004001b067812 */ /* 0x000fe400078efcff */
[----:B------:R-:W-:Y:S02]  /*0df0*/  SHF.R.U32.HI R25, RZ, 0x2, R25 ;  /* 0x00000002ff197819 */ /* 0x000fe40000011619 */
[----:B0-----:R-:W-:Y:S02]  /*0e00*/  SHF.R.U32.HI R7, RZ, 0x4, R6 ;  /* 0x00000004ff077819 */ /* 0x001fe40000011606 */
[----:B------:R-:W-:Y:S02]  /*0e10*/  LOP3.LUT R6, R25, 0x30, RZ, 0xc0, !PT ;  /* 0x0000003019067812 */ /* 0x000fe400078ec0ff */
[----:B------:R-:W-:Y:S02]  /*0e20*/  LOP3.LUT R7, R7, 0x70, RZ, 0xc0, !PT ;  /* 0x0000007007077812 */ /* 0x000fe400078ec0ff */
[----:B------:R-:W-:-:S05]  /*0e30*/  IADD3 R6, R6, UR4, RZ ;  /* 0x0000000406067c10 */ /* 0x000fca000fffe0ff */
[----:B------:R-:W-:Y:S01]  /*0e40*/  IMAD R6, R27, 0x4, R6 ;  /* 0x000000041b067824 */ /* 0x000fe200078e0206 */
[C---:B--2---:R-:W-:Y:S01]  /*0e50*/  FSETP.GEU.AND P3, PT, R34.reuse, -R8, PT ;  /* 0x800000082200720b */ /* 0x044fe20003f6e000 */
[----:B------:R-:W-:Y:S01]  /*0e60*/  FADD R8, R34, R8 ;  /* 0x0000000822087221 */ /* 0x000fe20000000000 */
[C---:B------:R-:W-:Y:S01]  /*0e70*/  FSETP.GEU.AND P2, PT, R23.reuse, -R9, PT ;  /* 0x800000091700720b */ /* 0x040fe20003f4e000 */
[----:B------:R-:W-:Y:S01]  /*0e80*/  FADD R9, R23, R9 ;  /* 0x0000000917097221 */ /* 0x000fe20000000000 */
[C---:B------:R-:W-:Y:S01]  /*0e90*/  FSETP.GEU.AND P1, PT, R21.reuse, -R10, PT ;  /* 0x8000000a1500720b */ /* 0x040fe20003f2e000 */
[----:B------:R-:W-:Y:S01]  /*0ea0*/  FADD R10, R21, R10 ;  /* 0x0000000a150a7221 */ /* 0x000fe20000000000 */
[C---:B------:R-:W-:Y:S01]  /*0eb0*/  FSETP.GEU.AND P0, PT, R18.reuse, -R11, PT ;  /* 0x8000000b1200720b */ /* 0x040fe20003f0e000 */
[----:B------:R-:W-:Y:S01]  /*0ec0*/  FADD R11, R18, R11 ;  /* 0x0000000b120b7221 */ /* 0x000fe20000000000 */
[----:B------:R-:W-:Y:S02]  /*0ed0*/  FSEL R8, R8, RZ, P3 ;  /* 0x000000ff08087208 */ /* 0x000fe40001800000 */
[----:B------:R-:W-:-:S02]  /*0ee0*/  FSEL R4, R9, RZ, P2 ;  /* 0x000000ff09047208 */ /* 0x000fc40001000000 */
[C---:B-----5:R-:W-:Y:S01]  /*0ef0*/  FSETP.GEU.AND P3, PT, R32.reuse, -R12, PT ;  /* 0x8000000c2000720b */ /* 0x060fe20003f6e000 */
[----:B------:R-:W-:Y:S01]  /*0f00*/  FADD R12, R32, R12 ;  /* 0x0000000c200c7221 */ /* 0x000fe20000000000 */
[----:B------:R-:W-:Y:S02]  /*0f10*/  FSEL R9, R10, RZ, P1 ;  /* 0x000000ff0a097208 */ /* 0x000fe40000800000 */
[C---:B------:R-:W-:Y:S01]  /*0f20*/  FSETP.GEU.AND P2, PT, R22.reuse, -R13, PT ;  /* 0x8000000d1600720b */ /* 0x040fe20003f4e000 */
[----:B------:R-:W-:Y:S01]  /*0f30*/  FADD R13, R22, R13 ;  /* 0x0000000d160d7221 */ /* 0x000fe20000000000 */
[----:B------:R-:W-:Y:S02]  /*0f40*/  FSEL R11, R11, RZ, P0 ;  /* 0x000000ff0b0b7208 */ /* 0x000fe40000000000 */
[C---:B------:R-:W-:Y:S01]  /*0f50*/  FSETP.GEU.AND P1, PT, R20.reuse, -R14, PT ;  /* 0x8000000e1400720b */ /* 0x040fe20003f2e000 */
[----:B------:R-:W-:Y:S01]  /*0f60*/  FADD R14, R20, R14 ;  /* 0x0000000e140e7221 */ /* 0x000fe20000000000 */
[C---:B------:R-:W-:Y:S01]  /*0f70*/  FSETP.GEU.AND P0, PT, R17.reuse, -R15, PT ;  /* 0x8000000f1100720b */ /* 0x040fe20003f0e000 */
[----:B------:R-:W-:Y:S01]  /*0f80*/  FADD R15, R17, R15 ;  /* 0x0000000f110f7221 */ /* 0x000fe20000000000 */
[----:B------:R-:W-:Y:S01]  /*0f90*/  STS [R5+0x200], R8 ;  /* 0x0002000805007388 */ /* 0x000fe20000000800 */
[----:B------:R-:W-:-:S03]  /*0fa0*/  FSEL R12, R12, RZ, P3 ;  /* 0x000000ff0c0c7208 */ /* 0x000fc60001800000 */
[----:B------:R0:W-:Y:S01]  /*0fb0*/  STS [R3+0x600], R4 ;  /* 0x0006000403007388 */ /* 0x0001e20000000800 */
[----:B------:R-:W-:Y:S02]  /*0fc0*/  FSEL R17, R14, RZ, P1 ;  /* 0x000000ff0e117208 */ /* 0x000fe40000800000 */
[----:B------:R-:W-:Y:S01]  /*0fd0*/  FSEL R19, R15, RZ, P0 ;  /* 0x000000ff0f137208 */ /* 0x000fe20000000000 */
[----:B------:R-:W-:Y:S01]  /*0fe0*/  STS [R24+0xa00], R9 ;  /* 0x000a000918007388 */ /* 0x000fe20000000800 */
[----:B0-----:R-:W-:-:S03]  /*0ff0*/  FSEL R4, R13, RZ, P2 ;  /* 0x000000ff0d047208 */ /* 0x001fc60001000000 */
[----:B------:R-:W-:Y:S04]  /*1000*/  STS [R28+0xe00], R11 ;  /* 0x000e000b1c007388 */ /* 0x000fe80000000800 */
[----:B------:R-:W-:Y:S04]  /*1010*/  STS [R5+0x300], R12 ;  /* 0x0003000c05007388 */ /* 0x000fe80000000800 */
[----:B------:R-:W-:Y:S04]  /*1020*/  STS [R3+0x700], R4 ;  /* 0x0007000403007388 */ /* 0x000fe80000000800 */
[----:B------:R0:W-:Y:S04]  /*1030*/  STS [R24+0xb00], R17 ;  /* 0x000b001118007388 */ /* 0x0001e80000000800 */
[----:B------:R1:W-:Y:S01]  /*1040*/  STS [R28+0xf00], R19 ;  /* 0x000f00131c007388 */ /* 0x0003e20000000800 */
[----:B------:R-:W-:-:S04]  /*1050*/  LOP3.LUT R8, R27, 0x800, RZ, 0xfc, !PT ;  /* 0x000008001b087812 */ /* 0x000fc800078efcff */
[----:B------:R-:W-:Y:S01]  /*1060*/  SHF.R.U32.HI R8, RZ, 0x4, R8 ;  /* 0x00000004ff087819 */ /* 0x000fe20000011608 */
[----:B0-----:R-:W0:Y:S03]  /*1070*/  LDC.64 R16, c[0x0][0x240] ;  /* 0x00009000ff107b82 */ /* 0x001e260000000a00 */
[----:B------:R-:W-:Y:S01]  /*1080*/  LOP3.LUT R9, R8, 0xb0, RZ, 0xc0, !PT ;  /* 0x000000b008097812 */ /* 0x000fe200078ec0ff */
[----:B------:R-:W-:-:S04]  /*1090*/  VIADD R8, R7, UR4 ;  /* 0x0000000407087c36 */ /* 0x000fc80008000000 */
[----:B------:R-:W-:Y:S01]  /*10a0*/  BAR.SYNC.DEFER_BLOCKING 0x0 ;  /* 0x0000000000007b1d */ /* 0x000fe20000010000 */
[----:B------:R-:W-:Y:S02]  /*10b0*/  VIADD R10, R9, UR4 ;  /* 0x00000004090a7c36 */ /* 0x000fe40008000000 */
[C---:B------:R-:W-:Y:S02]  /*10c0*/  IMAD R8, R27.reuse, 0x4, R8 ;  /* 0x000000041b087824 */ /* 0x040fe400078e0208 */
[----:B------:R-:W-:Y:S01]  /*10d0*/  IMAD R12, R27, 0x4, R10 ;  /* 0x000000041b0c7824 */ /* 0x000fe200078e020a */
[--C-:B------:R-:W-:Y:S02]  /*10e0*/  SHF.R.S32.HI R3, RZ, 0x1f, R2.reuse ;  /* 0x0000001fff037819 */ /* 0x100fe40000011402 */
[----:B------:R-:W-:Y:S02]  /*10f0*/  SHF.R.S32.HI R21, RZ, 0x1f, R2 ;  /* 0x0000001fff157819 */ /* 0x000fe40000011402 */
[-C--:B------:R-:W-:Y:S01]  /*1100*/  LEA.HI R3, R3, R2.reuse, RZ, 0x6 ;  /* 0x0000000203037211 */ /* 0x080fe200078f30ff */
[----:B------:R-:W2:Y:S04]  /*1110*/  LDS.128 R4, [R6] ;  /* 0x0000000006047984 */ /* 0x000ea80000000c00 */
[----:B------:R-:W3:Y:S04]  /*1120*/  LDS.128 R8, [R8+0x1000] ;  /* 0x0010000008087984 */ /* 0x000ee80000000c00 */
[----:B------:R-:W4:Y:S01]  /*1130*/  LDS.128 R12, [R12+0x2000] ;  /* 0x002000000c0c7984 */ /* 0x000f220000000c00 */
[----:B------:R-:W-:Y:S01]  /*1140*/  SHF.R.U32.HI R18, RZ, 0x6, R0 ;  /* 0x00000006ff127819 */ /* 0x000fe20000011600 */
[----:B------:R-:W-:Y:S01]  /*1150*/  IMAD.SHL.U32 R0, R3, 0x200, RZ ;  /* 0x0000020003007824 */ /* 0x000fe200078e00ff */
[----:B------:R-:W-:-:S02]  /*1160*/  LEA.HI R21, R21, R2, RZ, 0x6 ;  /* 0x0000000215157211 */ /* 0x000fc400078f30ff */
[----:B------:R-:W-:Y:S02]  /*1170*/  SGXT.U32 R3, R18, 0x2 ;  /* 0x000000021203781a */ /* 0x000fe40000000000 */
[----:B------:R-:W-:Y:S02]  /*1180*/  LOP3.LUT R21, R21, 0xffffffc0, RZ, 0xc0, !PT ;  /* 0xffffffc015157812 */ /* 0x000fe400078ec0ff */
[----:B-1----:R-:W-:Y:S02]  /*1190*/  LOP3.LUT R19, R0, 0xffff8000, RZ, 0xc0, !PT ;  /* 0xffff800000137812 */ /* 0x002fe400078ec0ff */
[----:B------:R-:W-:Y:S02]  /*11a0*/  LOP3.LUT R3, R3, R26, RZ, 0xfc, !PT ;  /* 0x0000001a03037212 */ /* 0x000fe400078efcff */
[----:B------:R-:W-:Y:S02]  /*11b0*/  ISETP.GE.AND P0, PT, R2, 0x100, PT ;  /* 0x000001000200780c */ /* 0x000fe40003f06270 */
[----:B------:R-:W-:-:S02]  /*11c0*/  IADD3 R2, R19, R2, -R21 ;  /* 0x0000000213027210 */ /* 0x000fc40007ffe815 */
[C---:B------:R-:W-:Y:S02]  /*11d0*/  LOP3.LUT R21, R3.reuse, 0x4, RZ, 0xfc, !PT ;  /* 0x0000000403157812 */ /* 0x040fe400078efcff */
[C---:B------:R-:W-:Y:S02]  /*11e0*/  LOP3.LUT R19, R3.reuse, 0x8, RZ, 0xfc, !PT ;  /* 0x0000000803137812 */ /* 0x040fe400078efcff */
[C---:B------:R-:W-:Y:S02]  /*11f0*/  LOP3.LUT R25, R3.reuse, 0xc, RZ, 0xfc, !PT ;  /* 0x0000000c03197812 */ /* 0x040fe400078efcff */
[----:B------:R-:W-:Y:S02]  /*1200*/  ISETP.LT.AND P3, PT, R3, 0x200, !P0 ;  /* 0x000002000300780c */ /* 0x000fe40004761270 */
[----:B------:R-:W-:Y:S02]  /*1210*/  LOP3.LUT R0, R27, 0xc00, RZ, 0xfc, !PT ;  /* 0x00000c001b007812 */ /* 0x000fe400078efcff */
[----:B------:R-:W-:-:S02]  /*1220*/  ISETP.LT.AND P2, PT, R21, 0x200, !P0 ;  /* 0x000002001500780c */ /* 0x000fc40004741270 */
[----:B------:R-:W-:Y:S02]  /*1230*/  ISETP.LT.AND P1, PT, R19, 0x200, !P0 ;  /* 0x000002001300780c */ /* 0x000fe40004721270 */
[----:B------:R-:W-:Y:S02]  /*1240*/  LEA R3, R3, R2, 0x6 ;  /* 0x0000000203037211 */ /* 0x000fe400078e30ff */
[----:B------:R-:W-:Y:S01]  /*1250*/  ISETP.LT.AND P0, PT, R25, 0x200, !P0 ;  /* 0x000002001900780c */ /* 0x000fe20004701270 */
[----:B------:R-:W-:Y:S01]  /*1260*/  IMAD R21, R21, 0x40, R2 ;  /* 0x0000004015157824 */ /* 0x000fe200078e0202 */
[----:B------:R-:W-:Y:S01]  /*1270*/  SHF.R.U32.HI R0, RZ, 0x4, R0 ;  /* 0x00000004ff007819 */ /* 0x000fe20000011600 */
[----:B------:R-:W-:Y:S02]  /*1280*/  IMAD R23, R19, 0x40, R2 ;  /* 0x0000004013177824 */ /* 0x000fe400078e0202 */
[----:B0-----:R-:W-:Y:S01]  /*1290*/  IMAD.WIDE R18, R3, 0x4, R16 ;  /* 0x0000000403127825 */ /* 0x001fe200078e0210 */
[----:B------:R-:W-:-:S03]  /*12a0*/  LOP3.LUT R0, R0, 0xf0, RZ, 0xc0, !PT ;  /* 0x000000f000007812 */ /* 0x000fc600078ec0ff */
[--C-:B------:R-:W-:Y:S01]  /*12b0*/  IMAD.WIDE R20, R21, 0x4, R16.reuse ;  /* 0x0000000415147825 */ /* 0x100fe200078e0210 */
[----:B--2---:R0:W-:Y:S03]  /*12c0*/  @P3 STG.E.128 desc[UR6][R18.64], R4 ;  /* 0x0000000412003986 */ /* 0x0041e6000c101d06 */
[----:B------:R-:W-:Y:S01]  /*12d0*/  IMAD.WIDE R22, R23, 0x4, R16 ;  /* 0x0000000417167825 */ /* 0x000fe200078e0210 */
[----:B---3--:R0:W-:Y:S03]  /*12e0*/  @P2 STG.E.128 desc[UR6][R20.64], R8 ;  /* 0x0000000814002986 */ /* 0x0081e6000c101d06 */
[----:B------:R-:W-:Y:S01]  /*12f0*/  VIADD R0, R0, UR4 ;  /* 0x0000000400007c36 */ /* 0x000fe20008000000 */
[----:B----4-:R0:W-:Y:S03]  /*1300*/  @P1 STG.E.128 desc[UR6][R22.64], R12 ;  /* 0x0000000c16001986 */ /* 0x0101e6000c101d06 */
[----:B------:R-:W-:Y:S01]  /*1310*/  IMAD R0, R27, 0x4, R0 ;  /* 0x000000041b007824 */ /* 0x000fe200078e0200 */
[----:B0-----:R-:W-:Y:S06]  /*1320*/  @!P0 EXIT ;  /* 0x000000000000894d */ /* 0x001fec0003800000 */
[----:B0-----:R-:W0:Y:S01]  /*1330*/  LDS.128 R4, [R0+0x3000] ;  /* 0x0030000000047984 */ /* 0x001e220000000c00 */
[----:B------:R-:W-:-:S04]  /*1340*/  IMAD R25, R25, 0x40, R2 ;  /* 0x0000004019197824 */ /* 0x000fc800078e0202 */
[----:B------:R-:W-:-:S05]  /*1350*/  IMAD.WIDE R16, R25, 0x4, R16 ;  /* 0x0000000419107825 */ /* 0x000fca00078e0210 */
[----:B0-----:R-:W-:Y:S01]  /*1360*/  STG.E.128 desc[UR6][R16.64], R4 ;  /* 0x0000000410007986 */ /* 0x001fe2000c101d06 */
[----:B------:R-:W-:Y:S05]  /*1370*/  EXIT ;  /* 0x000000000000794d */ /* 0x000fea0003800000 */
.L_x_0:
[----:B------:R-:W-:-:S00]  /*1380*/  BRA `(.L_x_0) ;  /* 0xfffffffc00fc7947 */ /* 0x000fc0000383ffff */
[----:B------:R-:W-:-:S00]  /*1390*/  NOP ;  /* 0x0000000000007918 */ /* 0x000fc00000000000 */
        /* <DEDUP_REMOVED lines=14> */
.L_x_1:


//--------------------- .nv.global.init           --------------------------
	.section	.nv.global.init,"aw",@progbits
.nv.global.init:
	.type		_$_str,@object
	.size		_$_str,(_$_str_$_2 - _$_str)
_$_str:
        /*0000*/ 	.byte	0x5f, 0x5f, 0x43, 0x55, 0x44, 0x41, 0x5f, 0x46, 0x54, 0x5a, 0x00
	.type		_$_str_$_2,@object
	.size		_$_str_$_2,(.L_1 - _$_str_$_2)
_$_str_$_2:
        /*000b*/ 	.byte	0x5f, 0x5f, 0x43, 0x55, 0x44, 0x41, 0x5f, 0x50, 0x52, 0x45, 0x43, 0x5f, 0x53, 0x51, 0x52, 0x54
        /*001b*/ 	.byte	0x00
.L_1:


//--------------------- .nv.shared.triton_poi_fused__native_batch_norm_legit_no_training_add_relu_17 --------------------------
	.section	.nv.shared.triton_poi_fused__native_batch_norm_legit_no_training_add_relu_17,"aw",@nobits
	.sectionflags	@""
	.align	16
	.zero		1024


//--------------------- .nv.constant0.triton_poi_fused__native_batch_norm_legit_no_training_add_relu_17 --------------------------
	.section	.nv.constant0.triton_poi_fused__native_batch_norm_legit_no_training_add_relu_17,"a",@progbits
	.sectionflags	@""
	.align	4
.nv.constant0.triton_poi_fused__native_batch_norm_legit_no_training_add_relu_17:
	.zero		592
